//
// Generated by NVIDIA NVVM Compiler
//
// Compiler Build ID: CL-36424714
// Cuda compilation tools, release 13.0, V13.0.88
// Based on NVVM 20.0.0
//

.version 9.0
.target sm_100
.address_size 64

	// .globl	matrix_add_kernel

.visible .entry matrix_add_kernel(
	.param .u64 .ptr .align 1 matrix_add_kernel_param_0,
	.param .u64 .ptr .align 1 matrix_add_kernel_param_1,
	.param .u64 .ptr .align 1 matrix_add_kernel_param_2,
	.param .u32 matrix_add_kernel_param_3,
	.param .u32 matrix_add_kernel_param_4
)
{
	.reg .pred 	%p<4>;
	.reg .b32 	%r<12>;
	.reg .b32 	%f<4>;
	.reg .b64 	%rd<11>;

	ld.param.u64 	%rd1, [matrix_add_kernel_param_0];
	ld.param.u64 	%rd2, [matrix_add_kernel_param_1];
	ld.param.u64 	%rd3, [matrix_add_kernel_param_2];
	ld.param.u32 	%r2, [matrix_add_kernel_param_3];
	ld.param.u32 	%r3, [matrix_add_kernel_param_4];
	mov.u32 	%r4, %ctaid.y;
	mov.u32 	%r5, %ntid.y;
	mov.u32 	%r6, %tid.y;
	mad.lo.s32 	%r7, %r4, %r5, %r6;
	mov.u32 	%r8, %ctaid.x;
	mov.u32 	%r9, %ntid.x;
	mov.u32 	%r10, %tid.x;
	mad.lo.s32 	%r11, %r8, %r9, %r10;
	mad.lo.s32 	%r1, %r3, %r7, %r11;
	setp.ge.s32 	%p1, %r7, %r2;
	setp.ge.s32 	%p2, %r11, %r3;
	or.pred  	%p3, %p1, %p2;
	@%p3 bra 	$L__BB0_2;
	cvta.to.global.u64 	%rd4, %rd1;
	cvta.to.global.u64 	%rd5, %rd2;
	cvta.to.global.u64 	%rd6, %rd3;
	mul.wide.s32 	%rd7, %r1, 4;
	add.s64 	%rd8, %rd4, %rd7;
	ld.global.f32 	%f1, [%rd8];
	add.s64 	%rd9, %rd5, %rd7;
	ld.global.f32 	%f2, [%rd9];
	add.f32 	%f3, %f1, %f2;
	add.s64 	%rd10, %rd6, %rd7;
	st.global.f32 	[%rd10], %f3;
$L__BB0_2:
	ret;

}


// ===== COMPILED SASS (sm_100) =====

	.target	sm_100

	.elftype	@"ET_EXEC"


//--------------------- .note.nv.tkinfo           --------------------------
	.section	.note.nv.tkinfo,"",@"SHT_NOTE"
	.sectionflags	@"SHF_NOTE_NV_TKINFO"
	.tkinfo
        /*0018*/ 	.word	0x00000002
        /*0030*/ 	.string	""
        /*0030*/ 	.string	"ptxas"
        /*0030*/ 	.string	"Cuda compilation tools, release 13.0, V13.0.88"
        /*0030*/ 	.string	"Build cuda_13.0.r13.0/compiler.36424714_0"
        /*0030*/ 	.string	"-arch sm_100 -m 64 "



//--------------------- .note.nv.cuinfo           --------------------------
	.section	.note.nv.cuinfo,"",@"SHT_NOTE"
	.sectionflags	@"SHF_NOTE_NV_CUINFO"
        /*0018*/ 	.short	0x0002
        /*001a*/ 	.short	0x0064
        /*001c*/ 	.short	0x0082
	.zero		2


//--------------------- .nv.info                  --------------------------
	.section	.nv.info,"",@"SHT_CUDA_INFO"
	.align	4


	//----- nvinfo : EIATTR_REGCOUNT
	.align		4
        /*0000*/ 	.byte	0x04, 0x2f
        /*0002*/ 	.short	(.L_1 - .L_0)
	.align		4
.L_0:
        /*0004*/ 	.word	index@(matrix_add_kernel)
        /*0008*/ 	.word	0x0000000c


	//----- nvinfo : EIATTR_FRAME_SIZE
	.align		4
.L_1:
        /*000c*/ 	.byte	0x04, 0x11
        /*000e*/ 	.short	(.L_3 - .L_2)
	.align		4
.L_2:
        /*0010*/ 	.word	index@(matrix_add_kernel)
        /*0014*/ 	.word	0x00000000


	//----- nvinfo : EIATTR_MIN_STACK_SIZE
	.align		4
.L_3:
        /*0018*/ 	.byte	0x04, 0x12
        /*001a*/ 	.short	(.L_5 - .L_4)
	.align		4
.L_4:
        /*001c*/ 	.word	index@(matrix_add_kernel)
        /*0020*/ 	.word	0x00000000
.L_5:


//--------------------- .nv.compat                --------------------------
	.section	.nv.compat,"",@"SHT_CUDA_COMPAT_INFO"
	.align	4
        /*0000*/ 	.byte	0x02, 0x09, 0x00, 0x00, 0x02, 0x02, 0x01, 0x00, 0x02, 0x05, 0x05, 0x00, 0x03, 0x07, 0x01, 0x01
        /*0010*/ 	.byte	0x02, 0x03, 0x00, 0x00, 0x02, 0x06, 0x01, 0x00, 0x04, 0x0b, 0x08, 0x00, 0x09, 0x00, 0x00, 0x00
        /*0020*/ 	.byte	0x00, 0x00, 0x00, 0x00


//--------------------- .nv.info.matrix_add_kernel --------------------------
	.section	.nv.info.matrix_add_kernel,"",@"SHT_CUDA_INFO"
	.sectionflags	@""
	.align	4


	//----- nvinfo : EIATTR_CUDA_API_VERSION
	.align		4
        /*0000*/ 	.byte	0x04, 0x37
        /*0002*/ 	.short	(.L_7 - .L_6)
.L_6:
        /*0004*/ 	.word	0x00000082


	//----- nvinfo : EIATTR_KPARAM_INFO
	.align		4
.L_7:
        /*0008*/ 	.byte	0x04, 0x17
        /*000a*/ 	.short	(.L_9 - .L_8)
.L_8:
        /*000c*/ 	.word	0x00000000
        /*0010*/ 	.short	0x0004
        /*0012*/ 	.short	0x001c
        /*0014*/ 	.byte	0x00, 0xf0, 0x11, 0x00


	//----- nvinfo : EIATTR_KPARAM_INFO
	.align		4
.L_9:
        /*0018*/ 	.byte	0x04, 0x17
        /*001a*/ 	.short	(.L_11 - .L_10)
.L_10:
        /*001c*/ 	.word	0x00000000
        /*0020*/ 	.short	0x0003
        /*0022*/ 	.short	0x0018
        /*0024*/ 	.byte	0x00, 0xf0, 0x11, 0x00


	//----- nvinfo : EIATTR_KPARAM_INFO
	.align		4
.L_11:
        /*0028*/ 	.byte	0x04, 0x17
        /*002a*/ 	.short	(.L_13 - .L_12)
.L_12:
        /*002c*/ 	.word	0x00000000
        /*0030*/ 	.short	0x0002
        /*0032*/ 	.short	0x0010
        /*0034*/ 	.byte	0x00, 0xf5, 0x21, 0x00


	//----- nvinfo : EIATTR_KPARAM_INFO
	.align		4
.L_13:
        /*0038*/ 	.byte	0x04, 0x17
        /*003a*/ 	.short	(.L_15 - .L_14)
.L_14:
        /*003c*/ 	.word	0x00000000
        /*0040*/ 	.short	0x0001
        /*0042*/ 	.short	0x0008
        /*0044*/ 	.byte	0x00, 0xf5, 0x21, 0x00


	//----- nvinfo : EIATTR_KPARAM_INFO
	.align		4
.L_15:
        /*0048*/ 	.byte	0x04, 0x17
        /*004a*/ 	.short	(.L_17 - .L_16)
.L_16:
        /*004c*/ 	.word	0x00000000
        /*0050*/ 	.short	0x0000
        /*0052*/ 	.short	0x0000
        /*0054*/ 	.byte	0x00, 0xf5, 0x21, 0x00


	//----- nvinfo : EIATTR_SPARSE_MMA_MASK
	.align		4
.L_17:
        /*0058*/ 	.byte	0x03, 0x50
        /*005a*/ 	.short	0x0000


	//----- nvinfo : EIATTR_MAXREG_COUNT
	.align		4
        /*005c*/ 	.byte	0x03, 0x1b
        /*005e*/ 	.short	0x00ff


	//----- nvinfo : EIATTR_MERCURY_ISA_VERSION
	.align		4
        /*0060*/ 	.byte	0x03, 0x5f
        /*0062*/ 	.short	0x0101


	//----- nvinfo : EIATTR_VRC_CTA_INIT_COUNT
	.align		4
        /*0064*/ 	.byte	0x02, 0x4a
	.zero		1
	.zero		1


	//----- nvinfo : EIATTR_EXIT_INSTR_OFFSETS
	.align		4
        /*0068*/ 	.byte	0x04, 0x1c
        /*006a*/ 	.short	(.L_19 - .L_18)


	//   ....[0]....
.L_18:
        /*006c*/ 	.word	0x000000d0


	//   ....[1]....
        /*0070*/ 	.word	0x00000190


	//----- nvinfo : EIATTR_CBANK_PARAM_SIZE
	.align		4
.L_19:
        /*0074*/ 	.byte	0x03, 0x19
        /*0076*/ 	.short	0x0020


	//----- nvinfo : EIATTR_PARAM_CBANK
	.align		4
        /*0078*/ 	.byte	0x04, 0x0a
        /*007a*/ 	.short	(.L_21 - .L_20)
	.align		4
.L_20:
        /*007c*/ 	.word	index@(.nv.constant0.matrix_add_kernel)
        /*0080*/ 	.short	0x0380
        /*0082*/ 	.short	0x0020


	//----- nvinfo : EIATTR_SW_WAR
	.align		4
.L_21:
        /*0084*/ 	.byte	0x04, 0x36
        /*0086*/ 	.short	(.L_23 - .L_22)
.L_22:
        /*0088*/ 	.word	0x00000008
.L_23:


//--------------------- .nv.callgraph             --------------------------
	.section	.nv.callgraph,"",@"SHT_CUDA_CALLGRAPH"
	.align	4
	.sectionentsize	8
	.align		4
        /*0000*/ 	.word	0x00000000
	.align		4
        /*0004*/ 	.word	0xffffffff
	.align		4
        /*0008*/ 	.word	0x00000000
	.align		4
        /*000c*/ 	.word	0xfffffffe
	.align		4
        /*0010*/ 	.word	0x00000000
	.align		4
        /*0014*/ 	.word	0xfffffffd
	.align		4
        /*0018*/ 	.word	0x00000000
	.align		4
        /*001c*/ 	.word	0xfffffffc


//--------------------- .text.matrix_add_kernel   --------------------------
	.section	.text.matrix_add_kernel,"ax",@progbits
	.align	128
        .global         matrix_add_kernel
        .type           matrix_add_kernel,@function
        .size           matrix_add_kernel,(.L_x_1 - matrix_add_kernel)
        .other          matrix_add_kernel,@"STO_CUDA_ENTRY STV_DEFAULT"
matrix_add_kernel:
.text.matrix_add_kernel:
[----:B------:R-:W-:Y:S01]  /*0000*/  LDC R1, c[0x0][0x37c] ;  /* 0x0000df00ff017b82 */ /* 0x000fe20000000800 */
[----:B------:R-:W0:Y:S07]  /*0010*/  S2R R2, SR_TID.X ;  /* 0x0000000000027919 */ /* 0x000e2e0000002100 */
[----:B------:R-:W1:Y:S01]  /*0020*/  LDC R0, c[0x0][0x364] ;  /* 0x0000d900ff007b82 */ /* 0x000e620000000800 */
[----:B------:R-:W2:Y:S01]  /*0030*/  LDCU.64 UR6, c[0x0][0x398] ;  /* 0x00007300ff0677ac */ /* 0x000ea20008000a00 */
[----:B------:R-:W1:Y:S06]  /*0040*/  S2R R5, SR_TID.Y ;  /* 0x0000000000057919 */ /* 0x000e6c0000002200 */
[----:B------:R-:W0:Y:S08]  /*0050*/  S2UR UR5, SR_CTAID.X ;  /* 0x00000000000579c3 */ /* 0x000e300000002500 */
[----:B------:R-:W0:Y:S08]  /*0060*/  LDC R3, c[0x0][0x360] ;  /* 0x0000d800ff037b82 */ /* 0x000e300000000800 */
[----:B------:R-:W1:Y:S01]  /*0070*/  S2UR UR4, SR_CTAID.Y ;  /* 0x00000000000479c3 */ /* 0x000e620000002600 */
[----:B0-----:R-:W-:-:S05]  /*0080*/  IMAD R3, R3, UR5, R2 ;  /* 0x0000000503037c24 */ /* 0x001fca000f8e0202 */
[----:B--2---:R-:W-:Y:S01]  /*0090*/  ISETP.GE.AND P0, PT, R3, UR7, PT ;  /* 0x0000000703007c0c */ /* 0x004fe2000bf06270 */
[----:B-1----:R-:W-:-:S04]  /*00a0*/  IMAD R0, R0, UR4, R5 ;  /* 0x0000000400007c24 */ /* 0x002fc8000f8e0205 */
[C---:B------:R-:W-:Y:S01]  /*00b0*/  IMAD R9, R0.reuse, UR7, R3 ;  /* 0x0000000700097c24 */ /* 0x040fe2000f8e0203 */
[----:B------:R-:W-:-:S13]  /*00c0*/  ISETP.GE.OR P0, PT, R0, UR6, P0 ;  /* 0x0000000600007c0c */ /* 0x000fda0008706670 */
[----:B------:R-:W-:Y:S05]  /*00d0*/  @P0 EXIT ;  /* 0x000000000000094d */ /* 0x000fea0003800000 */
[----:B------:R-:W0:Y:S01]  /*00e0*/  LDC.64 R2, c[0x0][0x380] ;  /* 0x0000e000ff027b82 */ /* 0x000e220000000a00 */
[----:B------:R-:W1:Y:S07]  /*00f0*/  LDCU.64 UR4, c[0x0][0x358] ;  /* 0x00006b00ff0477ac */ /* 0x000e6e0008000a00 */
[----:B------:R-:W2:Y:S08]  /*0100*/  LDC.64 R4, c[0x0][0x388] ;  /* 0x0000e200ff047b82 */ /* 0x000eb00000000a00 */
[----:B------:R-:W3:Y:S01]  /*0110*/  LDC.64 R6, c[0x0][0x390] ;  /* 0x0000e400ff067b82 */ /* 0x000ee20000000a00 */
[----:B0-----:R-:W-:-:S06]  /*0120*/  IMAD.WIDE R2, R9, 0x4, R2 ;  /* 0x0000000409027825 */ /* 0x001fcc00078e0202 */
[----:B-1----:R-:W4:Y:S01]  /*0130*/  LDG.E R2, desc[UR4][R2.64] ;  /* 0x0000000402027981 */ /* 0x002f22000c1e1900 */
[----:B--2---:R-:W-:-:S06]  /*0140*/  IMAD.WIDE R4, R9, 0x4, R4 ;  /* 0x0000000409047825 */ /* 0x004fcc00078e0204 */
[----:B------:R-:W4:Y:S01]  /*0150*/  LDG.E R5, desc[UR4][R4.64] ;  /* 0x0000000404057981 */ /* 0x000f22000c1e1900 */
[----:B---3--:R-:W-:-:S04]  /*0160*/  IMAD.WIDE R6, R9, 0x4, R6 ;  /* 0x0000000409067825 */ /* 0x008fc800078e0206 */
[----:B----4-:R-:W-:-:S05]  /*0170*/  FADD R9, R2, R5 ;  /* 0x0000000502097221 */ /* 0x010fca0000000000 */
[----:B------:R-:W-:Y:S01]  /*0180*/  STG.E desc[UR4][R6.64], R9 ;  /* 0x0000000906007986 */ /* 0x000fe2000c101904 */
[----:B------:R-:W-:Y:S05]  /*0190*/  EXIT ;  /* 0x000000000000794d */ /* 0x000fea0003800000 */
.L_x_0:
[----:B------:R-:W-:-:S00]  /*01a0*/  BRA `(.L_x_0) ;  /* 0xfffffffc00fc7947 */ /* 0x000fc0000383ffff */
[----:B------:R-:W-:-:S00]  /*01b0*/  NOP ;  /* 0x0000000000007918 */ /* 0x000fc00000000000 */
        /* <DEDUP_REMOVED lines=12> */
.L_x_1:


//--------------------- .nv.shared.reserved.0     --------------------------
	.section	.nv.shared.reserved.0,"aw",@nobits
	.weak		__nv_reservedSMEM_offset_0_alias
	.size		__nv_reservedSMEM_offset_0_alias, 0, 64
	.other		__nv_reservedSMEM_offset_0_alias,@"STO_CUDA_RESERVED_SHARED STV_DEFAULT"
__nv_reservedSMEM_offset_0_alias:
	.zero		0
	.zero		64


//--------------------- .nv.constant0.matrix_add_kernel --------------------------
	.section	.nv.constant0.matrix_add_kernel,"a",@progbits
	.sectionflags	@""
	.align	4
.nv.constant0.matrix_add_kernel:
	.zero		928


//--------------------- SYMBOLS --------------------------

	.type		.nv.reservedSmem.offset0,@object
	.size		.nv.reservedSmem.offset0,0x4
